//
// Generated by NVIDIA NVVM Compiler
//
// Compiler Build ID: CL-36424714
// Cuda compilation tools, release 13.0, V13.0.88
// Based on NVVM 20.0.0
//

.version 9.0
.target sm_100
.address_size 64

	// .globl	_Z9calculatePjS_m
.func  (.param .b64 func_retval0) __internal_accurate_pow
(
	.param .b64 __internal_accurate_pow_param_0
)
;

.visible .entry _Z9calculatePjS_m(
	.param .u64 .ptr .align 1 _Z9calculatePjS_m_param_0,
	.param .u64 .ptr .align 1 _Z9calculatePjS_m_param_1,
	.param .u64 _Z9calculatePjS_m_param_2
)
{
	.reg .pred 	%p<9>;
	.reg .b32 	%r<20>;
	.reg .b64 	%rd<22>;
	.reg .b64 	%fd<13>;

	ld.param.u64 	%rd6, [_Z9calculatePjS_m_param_0];
	ld.param.u64 	%rd7, [_Z9calculatePjS_m_param_1];
	ld.param.u64 	%rd8, [_Z9calculatePjS_m_param_2];
	mov.u32 	%r5, %tid.x;
	mov.u32 	%r6, %ctaid.x;
	mov.u32 	%r7, %ntid.x;
	mad.lo.s32 	%r1, %r6, %r7, %r5;
	shr.u64 	%rd1, %rd8, 1;
	cvt.rn.f64.u64 	%fd4, %rd1;
	{
	.reg .b32 %temp; 
	mov.b64 	{%temp, %r2}, %fd4;
	}
	mov.f64 	%fd5, 0d4000000000000000;
	{
	.reg .b32 %temp; 
	mov.b64 	{%temp, %r8}, %fd5;
	}
	and.b32  	%r4, %r8, 2146435072;
	setp.eq.s32 	%p1, %r4, 1062207488;
	{ // callseq 0, 0
	.param .b64 param0;
	st.param.f64 	[param0], %fd4;
	.param .b64 retval0;
	call.uni (retval0), 
	__internal_accurate_pow, 
	(
	param0
	);
	ld.param.f64 	%fd6, [retval0];
	} // callseq 0
	setp.lt.s32 	%p2, %r2, 0;
	neg.f64 	%fd8, %fd6;
	selp.f64 	%fd9, %fd8, %fd6, %p1;
	selp.f64 	%fd12, %fd9, %fd6, %p2;
	setp.gt.u64 	%p3, %rd8, 1;
	@%p3 bra 	$L__BB0_2;
	setp.eq.s32 	%p4, %r4, 1062207488;
	selp.b32 	%r9, %r2, 0, %p4;
	setp.lt.s32 	%p5, %r8, 0;
	or.b32  	%r10, %r9, 2146435072;
	selp.b32 	%r11, %r10, %r9, %p5;
	mov.b32 	%r12, 0;
	mov.b64 	%fd12, {%r12, %r11};
$L__BB0_2:
	setp.eq.s64 	%p6, %rd1, 1;
	selp.f64 	%fd10, 0d3FF0000000000000, %fd12, %p6;
	cvt.rn.f64.u32 	%fd11, %r1;
	setp.lt.f64 	%p7, %fd10, %fd11;
	@%p7 bra 	$L__BB0_7;
	cvt.u64.u32 	%rd2, %r1;
	and.b64  	%rd9, %rd1, 9223372032559808512;
	setp.ne.s64 	%p8, %rd9, 0;
	@%p8 bra 	$L__BB0_5;
	cvt.u32.u64 	%r13, %rd1;
	cvt.u32.u64 	%r14, %rd2;
	div.u32 	%r15, %r14, %r13;
	cvt.u64.u32 	%rd21, %r15;
	bra.uni 	$L__BB0_6;
$L__BB0_5:
	div.u64 	%rd21, %rd2, %rd1;
$L__BB0_6:
	cvta.to.global.u64 	%rd10, %rd6;
	shl.b64 	%rd11, %rd2, 1;
	mad.lo.s64 	%rd12, %rd21, %rd8, %rd11;
	add.s64 	%rd13, %rd12, %rd8;
	shl.b64 	%rd14, %rd13, 2;
	add.s64 	%rd15, %rd10, %rd14;
	ld.global.u32 	%r16, [%rd15+4];
	shl.b64 	%rd16, %rd2, 4;
	cvta.to.global.u64 	%rd17, %rd7;
	add.s64 	%rd18, %rd17, %rd16;
	st.global.u32 	[%rd18], %r16;
	ld.global.u32 	%r17, [%rd15];
	st.global.u32 	[%rd18+4], %r17;
	shl.b64 	%rd19, %rd12, 2;
	add.s64 	%rd20, %rd10, %rd19;
	ld.global.u32 	%r18, [%rd20+4];
	st.global.u32 	[%rd18+8], %r18;
	ld.global.u32 	%r19, [%rd20];
	st.global.u32 	[%rd18+12], %r19;
$L__BB0_7:
	ret;

}
.func  (.param .b64 func_retval0) __internal_accurate_pow(
	.param .b64 __internal_accurate_pow_param_0
)
{
	.reg .pred 	%p<8>;
	.reg .b32 	%r<49>;
	.reg .b32 	%f<3>;
	.reg .b64 	%fd<109>;

	ld.param.f64 	%fd10, [__internal_accurate_pow_param_0];
	{
	.reg .b32 %temp; 
	mov.b64 	{%temp, %r46}, %fd10;
	}
	{
	.reg .b32 %temp; 
	mov.b64 	{%r45, %temp}, %fd10;
	}
	shr.u32 	%r47, %r46, 20;
	setp.gt.u32 	%p1, %r46, 1048575;
	@%p1 bra 	$L__BB1_2;
	mul.f64 	%fd11, %fd10, 0d4350000000000000;
	{
	.reg .b32 %temp; 
	mov.b64 	{%temp, %r46}, %fd11;
	}
	{
	.reg .b32 %temp; 
	mov.b64 	{%r45, %temp}, %fd11;
	}
	shr.u32 	%r16, %r46, 20;
	add.s32 	%r47, %r16, -54;
$L__BB1_2:
	add.s32 	%r48, %r47, -1023;
	and.b32  	%r17, %r46, -2146435073;
	or.b32  	%r18, %r17, 1072693248;
	mov.b64 	%fd107, {%r45, %r18};
	setp.lt.u32 	%p2, %r18, 1073127583;
	@%p2 bra 	$L__BB1_4;
	{
	.reg .b32 %temp; 
	mov.b64 	{%r19, %temp}, %fd107;
	}
	{
	.reg .b32 %temp; 
	mov.b64 	{%temp, %r20}, %fd107;
	}
	add.s32 	%r21, %r20, -1048576;
	mov.b64 	%fd107, {%r19, %r21};
	add.s32 	%r48, %r47, -1022;
$L__BB1_4:
	add.f64 	%fd12, %fd107, 0dBFF0000000000000;
	add.f64 	%fd13, %fd107, 0d3FF0000000000000;
	rcp.approx.ftz.f64 	%fd14, %fd13;
	neg.f64 	%fd15, %fd13;
	fma.rn.f64 	%fd16, %fd15, %fd14, 0d3FF0000000000000;
	fma.rn.f64 	%fd17, %fd16, %fd16, %fd16;
	fma.rn.f64 	%fd18, %fd17, %fd14, %fd14;
	mul.f64 	%fd19, %fd12, %fd18;
	fma.rn.f64 	%fd20, %fd12, %fd18, %fd19;
	mul.f64 	%fd21, %fd20, %fd20;
	fma.rn.f64 	%fd22, %fd21, 0d3EB0F5FF7D2CAFE2, 0d3ED0F5D241AD3B5A;
	fma.rn.f64 	%fd23, %fd22, %fd21, 0d3EF3B20A75488A3F;
	fma.rn.f64 	%fd24, %fd23, %fd21, 0d3F1745CDE4FAECD5;
	fma.rn.f64 	%fd25, %fd24, %fd21, 0d3F3C71C7258A578B;
	fma.rn.f64 	%fd26, %fd25, %fd21, 0d3F6249249242B910;
	fma.rn.f64 	%fd27, %fd26, %fd21, 0d3F89999999999DFB;
	sub.f64 	%fd28, %fd12, %fd20;
	add.f64 	%fd29, %fd28, %fd28;
	neg.f64 	%fd30, %fd20;
	fma.rn.f64 	%fd31, %fd30, %fd12, %fd29;
	mul.f64 	%fd32, %fd18, %fd31;
	fma.rn.f64 	%fd33, %fd21, %fd27, 0d3FB5555555555555;
	mov.f64 	%fd34, 0d3FB5555555555555;
	sub.f64 	%fd35, %fd34, %fd33;
	fma.rn.f64 	%fd36, %fd21, %fd27, %fd35;
	add.f64 	%fd37, %fd36, 0dBC46A4CB00B9E7B0;
	add.f64 	%fd38, %fd33, %fd37;
	sub.f64 	%fd39, %fd33, %fd38;
	add.f64 	%fd40, %fd37, %fd39;
	mul.rn.f64 	%fd41, %fd20, %fd20;
	neg.f64 	%fd42, %fd41;
	fma.rn.f64 	%fd43, %fd20, %fd20, %fd42;
	{
	.reg .b32 %temp; 
	mov.b64 	{%r22, %temp}, %fd32;
	}
	{
	.reg .b32 %temp; 
	mov.b64 	{%temp, %r23}, %fd32;
	}
	add.s32 	%r24, %r23, 1048576;
	mov.b64 	%fd44, {%r22, %r24};
	fma.rn.f64 	%fd45, %fd20, %fd44, %fd43;
	mul.rn.f64 	%fd46, %fd41, %fd20;
	neg.f64 	%fd47, %fd46;
	fma.rn.f64 	%fd48, %fd41, %fd20, %fd47;
	fma.rn.f64 	%fd49, %fd41, %fd32, %fd48;
	fma.rn.f64 	%fd50, %fd45, %fd20, %fd49;
	mul.rn.f64 	%fd51, %fd38, %fd46;
	neg.f64 	%fd52, %fd51;
	fma.rn.f64 	%fd53, %fd38, %fd46, %fd52;
	fma.rn.f64 	%fd54, %fd38, %fd50, %fd53;
	fma.rn.f64 	%fd55, %fd40, %fd46, %fd54;
	add.f64 	%fd56, %fd51, %fd55;
	sub.f64 	%fd57, %fd51, %fd56;
	add.f64 	%fd58, %fd55, %fd57;
	add.f64 	%fd59, %fd20, %fd56;
	sub.f64 	%fd60, %fd20, %fd59;
	add.f64 	%fd61, %fd56, %fd60;
	add.f64 	%fd62, %fd58, %fd61;
	add.f64 	%fd63, %fd32, %fd62;
	add.f64 	%fd64, %fd59, %fd63;
	sub.f64 	%fd65, %fd59, %fd64;
	add.f64 	%fd66, %fd63, %fd65;
	xor.b32  	%r25, %r48, -2147483648;
	mov.b32 	%r26, 1127219200;
	mov.b64 	%fd67, {%r25, %r26};
	mov.b32 	%r27, -2147483648;
	mov.b64 	%fd68, {%r27, %r26};
	sub.f64 	%fd69, %fd67, %fd68;
	fma.rn.f64 	%fd70, %fd69, 0d3FE62E42FEFA39EF, %fd64;
	fma.rn.f64 	%fd71, %fd69, 0dBFE62E42FEFA39EF, %fd70;
	sub.f64 	%fd72, %fd71, %fd64;
	sub.f64 	%fd73, %fd66, %fd72;
	fma.rn.f64 	%fd74, %fd69, 0d3C7ABC9E3B39803F, %fd73;
	add.f64 	%fd75, %fd70, %fd74;
	sub.f64 	%fd76, %fd70, %fd75;
	add.f64 	%fd77, %fd74, %fd76;
	mov.f64 	%fd78, 0d4000000000000000;
	{
	.reg .b32 %temp; 
	mov.b64 	{%temp, %r28}, %fd78;
	}
	{
	.reg .b32 %temp; 
	mov.b64 	{%r29, %temp}, %fd78;
	}
	shl.b32 	%r30, %r28, 1;
	setp.gt.u32 	%p3, %r30, -33554433;
	and.b32  	%r31, %r28, -15728641;
	selp.b32 	%r32, %r31, %r28, %p3;
	mov.b64 	%fd79, {%r29, %r32};
	mul.rn.f64 	%fd80, %fd75, %fd79;
	neg.f64 	%fd81, %fd80;
	fma.rn.f64 	%fd82, %fd75, %fd79, %fd81;
	fma.rn.f64 	%fd83, %fd77, %fd79, %fd82;
	add.f64 	%fd4, %fd80, %fd83;
	sub.f64 	%fd84, %fd80, %fd4;
	add.f64 	%fd5, %fd83, %fd84;
	fma.rn.f64 	%fd85, %fd4, 0d3FF71547652B82FE, 0d4338000000000000;
	{
	.reg .b32 %temp; 
	mov.b64 	{%r13, %temp}, %fd85;
	}
	mov.f64 	%fd86, 0dC338000000000000;
	add.rn.f64 	%fd87, %fd85, %fd86;
	fma.rn.f64 	%fd88, %fd87, 0dBFE62E42FEFA39EF, %fd4;
	fma.rn.f64 	%fd89, %fd87, 0dBC7ABC9E3B39803F, %fd88;
	fma.rn.f64 	%fd90, %fd89, 0d3E5ADE1569CE2BDF, 0d3E928AF3FCA213EA;
	fma.rn.f64 	%fd91, %fd90, %fd89, 0d3EC71DEE62401315;
	fma.rn.f64 	%fd92, %fd91, %fd89, 0d3EFA01997C89EB71;
	fma.rn.f64 	%fd93, %fd92, %fd89, 0d3F2A01A014761F65;
	fma.rn.f64 	%fd94, %fd93, %fd89, 0d3F56C16C1852B7AF;
	fma.rn.f64 	%fd95, %fd94, %fd89, 0d3F81111111122322;
	fma.rn.f64 	%fd96, %fd95, %fd89, 0d3FA55555555502A1;
	fma.rn.f64 	%fd97, %fd96, %fd89, 0d3FC5555555555511;
	fma.rn.f64 	%fd98, %fd97, %fd89, 0d3FE000000000000B;
	fma.rn.f64 	%fd99, %fd98, %fd89, 0d3FF0000000000000;
	fma.rn.f64 	%fd100, %fd99, %fd89, 0d3FF0000000000000;
	{
	.reg .b32 %temp; 
	mov.b64 	{%r14, %temp}, %fd100;
	}
	{
	.reg .b32 %temp; 
	mov.b64 	{%temp, %r15}, %fd100;
	}
	shl.b32 	%r33, %r13, 20;
	add.s32 	%r34, %r33, %r15;
	mov.b64 	%fd108, {%r14, %r34};
	{
	.reg .b32 %temp; 
	mov.b64 	{%temp, %r35}, %fd4;
	}
	mov.b32 	%f2, %r35;
	abs.f32 	%f1, %f2;
	setp.lt.f32 	%p4, %f1, 0f4086232B;
	@%p4 bra 	$L__BB1_7;
	setp.lt.f64 	%p5, %fd4, 0d0000000000000000;
	add.f64 	%fd101, %fd4, 0d7FF0000000000000;
	selp.f64 	%fd108, 0d0000000000000000, %fd101, %p5;
	setp.geu.f32 	%p6, %f1, 0f40874800;
	@%p6 bra 	$L__BB1_7;
	shr.u32 	%r36, %r13, 31;
	add.s32 	%r37, %r13, %r36;
	shr.s32 	%r38, %r37, 1;
	shl.b32 	%r39, %r38, 20;
	add.s32 	%r40, %r15, %r39;
	mov.b64 	%fd102, {%r14, %r40};
	sub.s32 	%r41, %r13, %r38;
	shl.b32 	%r42, %r41, 20;
	add.s32 	%r43, %r42, 1072693248;
	mov.b32 	%r44, 0;
	mov.b64 	%fd103, {%r44, %r43};
	mul.f64 	%fd108, %fd103, %fd102;
$L__BB1_7:
	abs.f64 	%fd104, %fd108;
	setp.eq.f64 	%p7, %fd104, 0d7FF0000000000000;
	fma.rn.f64 	%fd105, %fd108, %fd5, %fd108;
	selp.f64 	%fd106, %fd108, %fd105, %p7;
	st.param.f64 	[func_retval0], %fd106;
	ret;

}


// ===== COMPILED SASS (sm_100) =====

	.target	sm_100

	.elftype	@"ET_EXEC"


//--------------------- .note.nv.tkinfo           --------------------------
	.section	.note.nv.tkinfo,"",@"SHT_NOTE"
	.sectionflags	@"SHF_NOTE_NV_TKINFO"
	.tkinfo
        /*0018*/ 	.word	0x00000002
        /*0030*/ 	.string	""
        /*0030*/ 	.string	"ptxas"
        /*0030*/ 	.string	"Cuda compilation tools, release 13.0, V13.0.88"
        /*0030*/ 	.string	"Build cuda_13.0.r13.0/compiler.36424714_0"
        /*0030*/ 	.string	"-arch sm_100 -m 64 "



//--------------------- .note.nv.cuinfo           --------------------------
	.section	.note.nv.cuinfo,"",@"SHT_NOTE"
	.sectionflags	@"SHF_NOTE_NV_CUINFO"
        /*0018*/ 	.short	0x0002
        /*001a*/ 	.short	0x0064
        /*001c*/ 	.short	0x0082
	.zero		2


//--------------------- .nv.info                  --------------------------
	.section	.nv.info,"",@"SHT_CUDA_INFO"
	.align	4


	//----- nvinfo : EIATTR_REGCOUNT
	.align		4
        /*0000*/ 	.byte	0x04, 0x2f
        /*0002*/ 	.short	(.L_1 - .L_0)
	.align		4
.L_0:
        /*0004*/ 	.word	index@(_Z9calculatePjS_m)
        /*0008*/ 	.word	0x0000001e


	//----- nvinfo : EIATTR_FRAME_SIZE
	.align		4
.L_1:
        /*000c*/ 	.byte	0x04, 0x11
        /*000e*/ 	.short	(.L_3 - .L_2)
	.align		4
.L_2:
        /*0010*/ 	.word	index@($_Z9calculatePjS_m$__internal_accurate_pow)
        /*0014*/ 	.word	0x00000000


	//----- nvinfo : EIATTR_FRAME_SIZE
	.align		4
.L_3:
        /*0018*/ 	.byte	0x04, 0x11
        /*001a*/ 	.short	(.L_5 - .L_4)
	.align		4
.L_4:
        /*001c*/ 	.word	index@($__internal_0_$__cuda_sm20_div_u64)
        /*0020*/ 	.word	0x00000000


	//----- nvinfo : EIATTR_FRAME_SIZE
	.align		4
.L_5:
        /*0024*/ 	.byte	0x04, 0x11
        /*0026*/ 	.short	(.L_7 - .L_6)
	.align		4
.L_6:
        /*0028*/ 	.word	index@(_Z9calculatePjS_m)
        /*002c*/ 	.word	0x00000000


	//----- nvinfo : EIATTR_MIN_STACK_SIZE
	.align		4
.L_7:
        /*0030*/ 	.byte	0x04, 0x12
        /*0032*/ 	.short	(.L_9 - .L_8)
	.align		4
.L_8:
        /*0034*/ 	.word	index@(_Z9calculatePjS_m)
        /*0038*/ 	.word	0x00000000
.L_9:


//--------------------- .nv.compat                --------------------------
	.section	.nv.compat,"",@"SHT_CUDA_COMPAT_INFO"
	.align	4
        /*0000*/ 	.byte	0x02, 0x09, 0x00, 0x00, 0x02, 0x02, 0x01, 0x00, 0x02, 0x05, 0x05, 0x00, 0x03, 0x07, 0x01, 0x01
        /*0010*/ 	.byte	0x02, 0x03, 0x00, 0x00, 0x02, 0x06, 0x01, 0x00, 0x04, 0x0b, 0x08, 0x00, 0x01, 0x00, 0x00, 0x00
        /*0020*/ 	.byte	0x00, 0x00, 0x00, 0x00


//--------------------- .nv.info._Z9calculatePjS_m --------------------------
	.section	.nv.info._Z9calculatePjS_m,"",@"SHT_CUDA_INFO"
	.sectionflags	@""
	.align	4


	//----- nvinfo : EIATTR_CUDA_API_VERSION
	.align		4
        /*0000*/ 	.byte	0x04, 0x37
        /*0002*/ 	.short	(.L_11 - .L_10)
.L_10:
        /*0004*/ 	.word	0x00000082


	//----- nvinfo : EIATTR_KPARAM_INFO
	.align		4
.L_11:
        /*0008*/ 	.byte	0x04, 0x17
        /*000a*/ 	.short	(.L_13 - .L_12)
.L_12:
        /*000c*/ 	.word	0x00000000
        /*0010*/ 	.short	0x0002
        /*0012*/ 	.short	0x0010
        /*0014*/ 	.byte	0x00, 0xf0, 0x21, 0x00


	//----- nvinfo : EIATTR_KPARAM_INFO
	.align		4
.L_13:
        /*0018*/ 	.byte	0x04, 0x17
        /*001a*/ 	.short	(.L_15 - .L_14)
.L_14:
        /*001c*/ 	.word	0x00000000
        /*0020*/ 	.short	0x0001
        /*0022*/ 	.short	0x0008
        /*0024*/ 	.byte	0x00, 0xf5, 0x21, 0x00


	//----- nvinfo : EIATTR_KPARAM_INFO
	.align		4
.L_15:
        /*0028*/ 	.byte	0x04, 0x17
        /*002a*/ 	.short	(.L_17 - .L_16)
.L_16:
        /*002c*/ 	.word	0x00000000
        /*0030*/ 	.short	0x0000
        /*0032*/ 	.short	0x0000
        /*0034*/ 	.byte	0x00, 0xf5, 0x21, 0x00


	//----- nvinfo : EIATTR_SPARSE_MMA_MASK
	.align		4
.L_17:
        /*0038*/ 	.byte	0x03, 0x50
        /*003a*/ 	.short	0x0000


	//----- nvinfo : EIATTR_MAXREG_COUNT
	.align		4
        /*003c*/ 	.byte	0x03, 0x1b
        /*003e*/ 	.short	0x00ff


	//----- nvinfo : EIATTR_MERCURY_ISA_VERSION
	.align		4
        /*0040*/ 	.byte	0x03, 0x5f
        /*0042*/ 	.short	0x0101


	//----- nvinfo : EIATTR_VRC_CTA_INIT_COUNT
	.align		4
        /*0044*/ 	.byte	0x02, 0x4a
	.zero		1
	.zero		1


	//----- nvinfo : EIATTR_EXIT_INSTR_OFFSETS
	.align		4
        /*0048*/ 	.byte	0x04, 0x1c
        /*004a*/ 	.short	(.L_19 - .L_18)


	//   ....[0]....
.L_18:
        /*004c*/ 	.word	0x00000170


	//   ....[1]....
        /*0050*/ 	.word	0x000004c0


	//----- nvinfo : EIATTR_CRS_STACK_SIZE
	.align		4
.L_19:
        /*0054*/ 	.byte	0x04, 0x1e
        /*0056*/ 	.short	(.L_21 - .L_20)
.L_20:
        /*0058*/ 	.word	0x00000000


	//----- nvinfo : EIATTR_CBANK_PARAM_SIZE
	.align		4
.L_21:
        /*005c*/ 	.byte	0x03, 0x19
        /*005e*/ 	.short	0x0018


	//----- nvinfo : EIATTR_PARAM_CBANK
	.align		4
        /*0060*/ 	.byte	0x04, 0x0a
        /*0062*/ 	.short	(.L_23 - .L_22)
	.align		4
.L_22:
        /*0064*/ 	.word	index@(.nv.constant0._Z9calculatePjS_m)
        /*0068*/ 	.short	0x0380
        /*006a*/ 	.short	0x0018


	//----- nvinfo : EIATTR_SW_WAR
	.align		4
.L_23:
        /*006c*/ 	.byte	0x04, 0x36
        /*006e*/ 	.short	(.L_25 - .L_24)
.L_24:
        /*0070*/ 	.word	0x00000008
.L_25:


//--------------------- .nv.callgraph             --------------------------
	.section	.nv.callgraph,"",@"SHT_CUDA_CALLGRAPH"
	.align	4
	.sectionentsize	8
	.align		4
        /*0000*/ 	.word	0x00000000
	.align		4
        /*0004*/ 	.word	0xffffffff
	.align		4
        /*0008*/ 	.word	0x00000000
	.align		4
        /*000c*/ 	.word	0xfffffffe
	.align		4
        /*0010*/ 	.word	0x00000000
	.align		4
        /*0014*/ 	.word	0xfffffffd
	.align		4
        /*0018*/ 	.word	0x00000000
	.align		4
        /*001c*/ 	.word	0xfffffffc


//--------------------- .text._Z9calculatePjS_m   --------------------------
	.section	.text._Z9calculatePjS_m,"ax",@progbits
	.align	128
        .global         _Z9calculatePjS_m
        .type           _Z9calculatePjS_m,@function
        .size           _Z9calculatePjS_m,(.L_x_5 - _Z9calculatePjS_m)
        .other          _Z9calculatePjS_m,@"STO_CUDA_ENTRY STV_DEFAULT"
_Z9calculatePjS_m:
.text._Z9calculatePjS_m:
[----:B------:R-:W-:Y:S08]  /*0000*/  LDC R1, c[0x0][0x37c] ;  /* 0x0000df00ff017b82 */ /* 0x000ff00000000800 */
[----:B------:R-:W0:Y:S01]  /*0010*/  LDC.64 R2, c[0x0][0x390] ;  /* 0x0000e400ff027b82 */ /* 0x000e220000000a00 */
[----:B------:R-:W1:Y:S07]  /*0020*/  S2R R11, SR_TID.X ;  /* 0x00000000000b7919 */ /* 0x000e6e0000002100 */
[----:B------:R-:W1:Y:S08]  /*0030*/  S2UR UR4, SR_CTAID.X ;  /* 0x00000000000479c3 */ /* 0x000e700000002500 */
[----:B------:R-:W1:Y:S01]  /*0040*/  LDC R0, c[0x0][0x360] ;  /* 0x0000d800ff007b82 */ /* 0x000e620000000800 */
[----:B0-----:R-:W-:-:S02]  /*0050*/  SHF.R.U64 R2, R2, 0x1, R3 ;  /* 0x0000000102027819 */ /* 0x001fc40000001203 */
[----:B------:R-:W-:-:S04]  /*0060*/  SHF.R.U32.HI R3, RZ, 0x1, R3 ;  /* 0x00000001ff037819 */ /* 0x000fc80000011603 */
[----:B------:R0:W2:Y:S01]  /*0070*/  I2F.F64.U64 R4, R2 ;  /* 0x0000000200047312 */ /* 0x0000a20000301800 */
[----:B-1----:R-:W-:Y:S01]  /*0080*/  IMAD R11, R0, UR4, R11 ;  /* 0x00000004000b7c24 */ /* 0x002fe2000f8e020b */
[----:B0-----:R-:W-:-:S07]  /*0090*/  MOV R0, 0xb0 ;  /* 0x000000b000007802 */ /* 0x001fce0000000f00 */
[----:B--2---:R-:W-:Y:S05]  /*00a0*/  CALL.REL.NOINC `($_Z9calculatePjS_m$__internal_accurate_pow) ;  /* 0x0000000800107944 */ /* 0x004fea0003c00000 */
[----:B------:R-:W0:Y:S01]  /*00b0*/  LDC.64 R4, c[0x0][0x390] ;  /* 0x0000e400ff047b82 */ /* 0x000e220000000a00 */
[----:B------:R-:W1:Y:S01]  /*00c0*/  I2F.F64.U32 R6, R11 ;  /* 0x0000000b00067312 */ /* 0x000e620000201800 */
[----:B------:R-:W-:-:S04]  /*00d0*/  ISETP.NE.U32.AND P1, PT, R2, 0x1, PT ;  /* 0x000000010200780c */ /* 0x000fc80003f25070 */
[----:B------:R-:W-:Y:S02]  /*00e0*/  ISETP.NE.AND.EX P1, PT, R3, RZ, PT, P1 ;  /* 0x000000ff0300720c */ /* 0x000fe40003f25310 */
[----:B0-----:R-:W-:Y:S01]  /*00f0*/  ISETP.GT.U32.AND P0, PT, R4, 0x1, PT ;  /* 0x000000010400780c */ /* 0x001fe20003f04070 */
[----:B------:R-:W-:-:S03]  /*0100*/  IMAD.MOV.U32 R4, RZ, RZ, R8 ;  /* 0x000000ffff047224 */ /* 0x000fc600078e0008 */
[----:B------:R-:W-:Y:S01]  /*0110*/  ISETP.GT.U32.AND.EX P0, PT, R5, RZ, PT, P0 ;  /* 0x000000ff0500720c */ /* 0x000fe20003f04100 */
[----:B------:R-:W-:-:S12]  /*0120*/  IMAD.MOV.U32 R5, RZ, RZ, R9 ;  /* 0x000000ffff057224 */ /* 0x000fd800078e0009 */
[----:B------:R-:W-:-:S06]  /*0130*/  @!P0 CS2R R4, SRZ ;  /* 0x0000000000048805 */ /* 0x000fcc000001ff00 */
[----:B------:R-:W-:Y:S02]  /*0140*/  FSEL R4, R4, RZ, P1 ;  /* 0x000000ff04047208 */ /* 0x000fe40000800000 */
[----:B------:R-:W-:-:S06]  /*0150*/  FSEL R5, R5, 1.875, P1 ;  /* 0x3ff0000005057808 */ /* 0x000fcc0000800000 */
[----:B-1----:R-:W-:-:S14]  /*0160*/  DSETP.GEU.AND P0, PT, R4, R6, PT ;  /* 0x000000060400722a */ /* 0x002fdc0003f0e000 */
[----:B------:R-:W-:Y:S05]  /*0170*/  @!P0 EXIT ;  /* 0x000000000000894d */ /* 0x000fea0003800000 */
[----:B------:R-:W-:Y:S01]  /*0180*/  LOP3.LUT P0, RZ, R3, 0x7fffffff, RZ, 0xc0, !PT ;  /* 0x7fffffff03ff7812 */ /* 0x000fe2000780c0ff */
[----:B------:R-:W0:-:S12]  /*0190*/  LDCU.64 UR4, c[0x0][0x358] ;  /* 0x00006b00ff0477ac */ /* 0x000e180008000a00 */
[----:B------:R-:W-:Y:S05]  /*01a0*/  @P0 BRA `(.L_x_0) ;  /* 0x0000000000540947 */ /* 0x000fea0003800000 */
[----:B------:R-:W1:Y:S01]  /*01b0*/  I2F.U32.RP R0, R2 ;  /* 0x0000000200007306 */ /* 0x000e620000209000 */
[----:B------:R-:W-:-:S07]  /*01c0*/  ISETP.NE.U32.AND P2, PT, R2, RZ, PT ;  /* 0x000000ff0200720c */ /* 0x000fce0003f45070 */
[----:B-1----:R-:W1:Y:S02]  /*01d0*/  MUFU.RCP R0, R0 ;  /* 0x0000000000007308 */ /* 0x002e640000001000 */
[----:B-1----:R-:W-:-:S06]  /*01e0*/  VIADD R4, R0, 0xffffffe ;  /* 0x0ffffffe00047836 */ /* 0x002fcc0000000000 */
[----:B------:R1:W2:Y:S02]  /*01f0*/  F2I.FTZ.U32.TRUNC.NTZ R5, R4 ;  /* 0x0000000400057305 */ /* 0x0002a4000021f000 */
[----:B-1----:R-:W-:Y:S02]  /*0200*/  IMAD.MOV.U32 R4, RZ, RZ, RZ ;  /* 0x000000ffff047224 */ /* 0x002fe400078e00ff */
[----:B--2---:R-:W-:-:S04]  /*0210*/  IMAD.MOV R3, RZ, RZ, -R5 ;  /* 0x000000ffff037224 */ /* 0x004fc800078e0a05 */
[----:B------:R-:W-:-:S04]  /*0220*/  IMAD R3, R3, R2, RZ ;  /* 0x0000000203037224 */ /* 0x000fc800078e02ff */
[----:B------:R-:W-:-:S06]  /*0230*/  IMAD.HI.U32 R6, R5, R3, R4 ;  /* 0x0000000305067227 */ /* 0x000fcc00078e0004 */
[----:B------:R-:W-:-:S05]  /*0240*/  IMAD.HI.U32 R6, R6, R11, RZ ;  /* 0x0000000b06067227 */ /* 0x000fca00078e00ff */
[----:B------:R-:W-:-:S05]  /*0250*/  IADD3 R3, PT, PT, -R6, RZ, RZ ;  /* 0x000000ff06037210 */ /* 0x000fca0007ffe1ff */
[----:B------:R-:W-:-:S05]  /*0260*/  IMAD R3, R2, R3, R11 ;  /* 0x0000000302037224 */ /* 0x000fca00078e020b */
[----:B------:R-:W-:-:S13]  /*0270*/  ISETP.GE.U32.AND P0, PT, R3, R2, PT ;  /* 0x000000020300720c */ /* 0x000fda0003f06070 */
[----:B------:R-:W-:Y:S02]  /*0280*/  @P0 IMAD.IADD R3, R3, 0x1, -R2 ;  /* 0x0000000103030824 */ /* 0x000fe400078e0a02 */
[----:B------:R-:W-:-:S03]  /*0290*/  @P0 VIADD R6, R6, 0x1 ;  /* 0x0000000106060836 */ /* 0x000fc60000000000 */
[----:B------:R-:W-:Y:S02]  /*02a0*/  ISETP.GE.U32.AND P1, PT, R3, R2, PT ;  /* 0x000000020300720c */ /* 0x000fe40003f26070 */
[----:B------:R-:W-:-:S11]  /*02b0*/  MOV R3, RZ ;  /* 0x000000ff00037202 */ /* 0x000fd60000000f00 */
[----:B------:R-:W-:Y:S01]  /*02c0*/  @P1 VIADD R6, R6, 0x1 ;  /* 0x0000000106061836 */ /* 0x000fe20000000000 */
[----:B------:R-:W-:-:S05]  /*02d0*/  @!P2 LOP3.LUT R6, RZ, R2, RZ, 0x33, !PT ;  /* 0x00000002ff06a212 */ /* 0x000fca00078e33ff */
[----:B------:R-:W-:Y:S01]  /*02e0*/  IMAD.MOV.U32 R2, RZ, RZ, R6 ;  /* 0x000000ffff027224 */ /* 0x000fe200078e0006 */
[----:B------:R-:W-:Y:S06]  /*02f0*/  BRA `(.L_x_1) ;  /* 0x0000000000107947 */ /* 0x000fec0003800000 */
.L_x_0:
[----:B------:R-:W-:-:S07]  /*0300*/  MOV R0, 0x320 ;  /* 0x0000032000007802 */ /* 0x000fce0000000f00 */
[----:B0-----:R-:W-:Y:S05]  /*0310*/  CALL.REL.NOINC `($__internal_0_$__cuda_sm20_div_u64) ;  /* 0x00000000006c7944 */ /* 0x001fea0003c00000 */
[----:B------:R-:W-:Y:S02]  /*0320*/  IMAD.MOV.U32 R2, RZ, RZ, R4 ;  /* 0x000000ffff027224 */ /* 0x000fe400078e0004 */
[----:B------:R-:W-:-:S07]  /*0330*/  IMAD.MOV.U32 R3, RZ, RZ, R5 ;  /* 0x000000ffff037224 */ /* 0x000fce00078e0005 */
.L_x_1:
[----:B------:R-:W1:Y:S01]  /*0340*/  LDCU.64 UR6, c[0x0][0x390] ;  /* 0x00007200ff0677ac */ /* 0x000e620008000a00 */
[----:B------:R-:W-:Y:S01]  /*0350*/  SHF.R.U32.HI R9, RZ, 0x1f, R11 ;  /* 0x0000001fff097819 */ /* 0x000fe2000001160b */
[----:B------:R-:W-:Y:S01]  /*0360*/  IMAD.SHL.U32 R8, R11, 0x2, RZ ;  /* 0x000000020b087824 */ /* 0x000fe200078e00ff */
[----:B------:R-:W2:Y:S01]  /*0370*/  LDCU.128 UR8, c[0x0][0x380] ;  /* 0x00007000ff0877ac */ /* 0x000ea20008000c00 */
[----:B-1----:R-:W-:Y:S02]  /*0380*/  IMAD R3, R3, UR6, RZ ;  /* 0x0000000603037c24 */ /* 0x002fe4000f8e02ff */
[----:B------:R-:W-:-:S04]  /*0390*/  IMAD.WIDE.U32 R8, R2, UR6, R8 ;  /* 0x0000000602087c25 */ /* 0x000fc8000f8e0008 */
[----:B------:R-:W-:Y:S01]  /*03a0*/  IMAD R3, R2, UR7, R3 ;  /* 0x0000000702037c24 */ /* 0x000fe2000f8e0203 */
[----:B------:R-:W-:-:S03]  /*03b0*/  IADD3 R0, P0, PT, R8, UR6, RZ ;  /* 0x0000000608007c10 */ /* 0x000fc6000ff1e0ff */
[----:B------:R-:W-:-:S05]  /*03c0*/  IMAD.IADD R7, R9, 0x1, R3 ;  /* 0x0000000109077824 */ /* 0x000fca00078e0203 */
[----:B------:R-:W-:Y:S02]  /*03d0*/  IADD3.X R3, PT, PT, R7, UR7, RZ, P0, !PT ;  /* 0x0000000707037c10 */ /* 0x000fe400087fe4ff */
[----:B--2---:R-:W-:-:S04]  /*03e0*/  LEA R2, P0, R0, UR8, 0x2 ;  /* 0x0000000800027c11 */ /* 0x004fc8000f8010ff */
[----:B------:R-:W-:-:S05]  /*03f0*/  LEA.HI.X R3, R0, UR9, R3, 0x2, P0 ;  /* 0x0000000900037c11 */ /* 0x000fca00080f1403 */
[----:B0-----:R-:W2:Y:S01]  /*0400*/  LDG.E R9, desc[UR4][R2.64+0x4] ;  /* 0x0000040402097981 */ /* 0x001ea2000c1e1900 */
[----:B------:R-:W-:-:S04]  /*0410*/  LEA R4, P0, R11, UR10, 0x4 ;  /* 0x0000000a0b047c11 */ /* 0x000fc8000f8020ff */
[----:B------:R-:W-:Y:S02]  /*0420*/  LEA.HI.X R5, R11, UR11, RZ, 0x4, P0 ;  /* 0x0000000b0b057c11 */ /* 0x000fe400080f24ff */
[----:B------:R-:W-:-:S03]  /*0430*/  LEA R6, P0, R8, UR8, 0x2 ;  /* 0x0000000808067c11 */ /* 0x000fc6000f8010ff */
[----:B--2---:R-:W-:Y:S04]  /*0440*/  STG.E desc[UR4][R4.64], R9 ;  /* 0x0000000904007986 */ /* 0x004fe8000c101904 */
[----:B------:R-:W2:Y:S01]  /*0450*/  LDG.E R11, desc[UR4][R2.64] ;  /* 0x00000004020b7981 */ /* 0x000ea2000c1e1900 */
[----:B------:R-:W-:-:S03]  /*0460*/  LEA.HI.X R7, R8, UR9, R7, 0x2, P0 ;  /* 0x0000000908077c11 */ /* 0x000fc600080f1407 */
[----:B--2---:R-:W-:Y:S04]  /*0470*/  STG.E desc[UR4][R4.64+0x4], R11 ;  /* 0x0000040b04007986 */ /* 0x004fe8000c101904 */
[----:B------:R-:W2:Y:S04]  /*0480*/  LDG.E R13, desc[UR4][R6.64+0x4] ;  /* 0x00000404060d7981 */ /* 0x000ea8000c1e1900 */
[----:B--2---:R-:W-:Y:S04]  /*0490*/  STG.E desc[UR4][R4.64+0x8], R13 ;  /* 0x0000080d04007986 */ /* 0x004fe8000c101904 */
[----:B------:R-:W2:Y:S04]  /*04a0*/  LDG.E R15, desc[UR4][R6.64] ;  /* 0x00000004060f7981 */ /* 0x000ea8000c1e1900 */
[----:B--2---:R-:W-:Y:S01]  /*04b0*/  STG.E desc[UR4][R4.64+0xc], R15 ;  /* 0x00000c0f04007986 */ /* 0x004fe2000c101904 */
[----:B------:R-:W-:Y:S05]  /*04c0*/  EXIT ;  /* 0x000000000000794d */ /* 0x000fea0003800000 */
        .weak           $__internal_0_$__cuda_sm20_div_u64
        .type           $__internal_0_$__cuda_sm20_div_u64,@function
        .size           $__internal_0_$__cuda_sm20_div_u64,($_Z9calculatePjS_m$__internal_accurate_pow - $__internal_0_$__cuda_sm20_div_u64)
$__internal_0_$__cuda_sm20_div_u64:
[----:B------:R-:W0:Y:S08]  /*04d0*/  I2F.U64.RP R8, R2 ;  /* 0x0000000200087312 */ /* 0x000e300000309000 */
[----:B0-----:R-:W0:Y:S02]  /*04e0*/  MUFU.RCP R8, R8 ;  /* 0x0000000800087308 */ /* 0x001e240000001000 */
[----:B0-----:R-:W-:-:S06]  /*04f0*/  IADD3 R4, PT, PT, R8, 0x1ffffffe, RZ ;  /* 0x1ffffffe08047810 */ /* 0x001fcc0007ffe0ff */
[----:B------:R-:W0:Y:S02]  /*0500*/  F2I.U64.TRUNC R4, R4 ;  /* 0x0000000400047311 */ /* 0x000e24000020d800 */
[----:B0-----:R-:W-:-:S04]  /*0510*/  IMAD.WIDE.U32 R6, R4, R2, RZ ;  /* 0x0000000204067225 */ /* 0x001fc800078e00ff */
[----:B------:R-:W-:Y:S01]  /*0520*/  IMAD R7, R4, R3, R7 ;  /* 0x0000000304077224 */ /* 0x000fe200078e0207 */
[----:B------:R-:W-:-:S03]  /*0530*/  IADD3 R9, P0, PT, RZ, -R6, RZ ;  /* 0x80000006ff097210 */ /* 0x000fc60007f1e0ff */
[----:B------:R-:W-:Y:S02]  /*0540*/  IMAD R7, R5, R2, R7 ;  /* 0x0000000205077224 */ /* 0x000fe400078e0207 */
[----:B------:R-:W-:-:S04]  /*0550*/  IMAD.HI.U32 R6, R4, R9, RZ ;  /* 0x0000000904067227 */ /* 0x000fc800078e00ff */
[----:B------:R-:W-:Y:S02]  /*0560*/  IMAD.X R13, RZ, RZ, ~R7, P0 ;  /* 0x000000ffff0d7224 */ /* 0x000fe400000e0e07 */
[----:B------:R-:W-:Y:S02]  /*0570*/  IMAD.MOV.U32 R7, RZ, RZ, R4 ;  /* 0x000000ffff077224 */ /* 0x000fe400078e0004 */
[-C--:B------:R-:W-:Y:S02]  /*0580*/  IMAD R15, R5, R13.reuse, RZ ;  /* 0x0000000d050f7224 */ /* 0x080fe400078e02ff */
[----:B------:R-:W-:-:S04]  /*0590*/  IMAD.WIDE.U32 R6, P0, R4, R13, R6 ;  /* 0x0000000d04067225 */ /* 0x000fc80007800006 */
[----:B------:R-:W-:-:S04]  /*05a0*/  IMAD.HI.U32 R13, R5, R13, RZ ;  /* 0x0000000d050d7227 */ /* 0x000fc800078e00ff */
[----:B------:R-:W-:-:S05]  /*05b0*/  IMAD.HI.U32 R6, P1, R5, R9, R6 ;  /* 0x0000000905067227 */ /* 0x000fca0007820006 */
[----:B------:R-:W-:Y:S01]  /*05c0*/  IADD3 R7, P2, PT, R15, R6, RZ ;  /* 0x000000060f077210 */ /* 0x000fe20007f5e0ff */
[----:B------:R-:W-:-:S04]  /*05d0*/  IMAD.X R6, R13, 0x1, R5, P0 ;  /* 0x000000010d067824 */ /* 0x000fc800000e0605 */
[----:B------:R-:W-:Y:S01]  /*05e0*/  IMAD.WIDE.U32 R4, R7, R2, RZ ;  /* 0x0000000207047225 */ /* 0x000fe200078e00ff */
[----:B------:R-:W-:-:S03]  /*05f0*/  IADD3.X R9, PT, PT, RZ, RZ, R6, P2, P1 ;  /* 0x000000ffff097210 */ /* 0x000fc600017e2406 */
[----:B------:R-:W-:Y:S01]  /*0600*/  IMAD R5, R7, R3, R5 ;  /* 0x0000000307057224 */ /* 0x000fe200078e0205 */
[----:B------:R-:W-:-:S03]  /*0610*/  IADD3 R13, P0, PT, RZ, -R4, RZ ;  /* 0x80000004ff0d7210 */ /* 0x000fc60007f1e0ff */
[----:B------:R-:W-:Y:S02]  /*0620*/  IMAD R5, R9, R2, R5 ;  /* 0x0000000209057224 */ /* 0x000fe400078e0205 */
[----:B------:R-:W-:-:S04]  /*0630*/  IMAD.HI.U32 R6, R7, R13, RZ ;  /* 0x0000000d07067227 */ /* 0x000fc800078e00ff */
[----:B------:R-:W-:-:S04]  /*0640*/  IMAD.X R4, RZ, RZ, ~R5, P0 ;  /* 0x000000ffff047224 */ /* 0x000fc800000e0e05 */
[----:B------:R-:W-:-:S04]  /*0650*/  IMAD.WIDE.U32 R6, P0, R7, R4, R6 ;  /* 0x0000000407067225 */ /* 0x000fc80007800006 */
[C---:B------:R-:W-:Y:S02]  /*0660*/  IMAD R5, R9.reuse, R4, RZ ;  /* 0x0000000409057224 */ /* 0x040fe400078e02ff */
[----:B------:R-:W-:-:S04]  /*0670*/  IMAD.HI.U32 R6, P1, R9, R13, R6 ;  /* 0x0000000d09067227 */ /* 0x000fc80007820006 */
[----:B------:R-:W-:Y:S01]  /*0680*/  IMAD.HI.U32 R8, R9, R4, RZ ;  /* 0x0000000409087227 */ /* 0x000fe200078e00ff */
[----:B------:R-:W-:-:S03]  /*0690*/  IADD3 R6, P2, PT, R5, R6, RZ ;  /* 0x0000000605067210 */ /* 0x000fc60007f5e0ff */
[----:B------:R-:W-:Y:S01]  /*06a0*/  IMAD.MOV.U32 R5, RZ, RZ, RZ ;  /* 0x000000ffff057224 */ /* 0x000fe200078e00ff */
[----:B------:R-:W-:Y:S01]  /*06b0*/  IADD3.X R9, PT, PT, R8, R9, RZ, P0, !PT ;  /* 0x0000000908097210 */ /* 0x000fe200007fe4ff */
[----:B------:R-:W-:-:S03]  /*06c0*/  IMAD.HI.U32 R4, R6, R11, RZ ;  /* 0x0000000b06047227 */ /* 0x000fc600078e00ff */
[----:B------:R-:W-:Y:S01]  /*06d0*/  IADD3.X R9, PT, PT, RZ, RZ, R9, P2, P1 ;  /* 0x000000ffff097210 */ /* 0x000fe200017e2409 */
[----:B------:R-:W-:-:S04]  /*06e0*/  IMAD.WIDE.U32 R4, RZ, R6, R4 ;  /* 0x00000006ff047225 */ /* 0x000fc800078e0004 */
[----:B------:R-:W-:-:S04]  /*06f0*/  IMAD.HI.U32 R4, P0, R9, R11, R4 ;  /* 0x0000000b09047227 */ /* 0x000fc80007800004 */
[----:B------:R-:W-:Y:S01]  /*0700*/  IMAD.X R6, RZ, RZ, RZ, P0 ;  /* 0x000000ffff067224 */ /* 0x000fe200000e06ff */
[----:B------:R-:W-:-:S05]  /*0710*/  IADD3 R7, P1, PT, RZ, R4, RZ ;  /* 0x00000004ff077210 */ /* 0x000fca0007f3e0ff */
[----:B------:R-:W-:-:S04]  /*0720*/  IMAD.WIDE.U32 R4, R7, R2, RZ ;  /* 0x0000000207047225 */ /* 0x000fc800078e00ff */
[----:B------:R-:W-:Y:S01]  /*0730*/  IMAD.X R9, RZ, RZ, R6, P1 ;  /* 0x000000ffff097224 */ /* 0x000fe200008e0606 */
[----:B------:R-:W-:Y:S01]  /*0740*/  IADD3 R15, P1, PT, -R4, R11, RZ ;  /* 0x0000000b040f7210 */ /* 0x000fe20007f3e1ff */
[----:B------:R-:W-:-:S03]  /*0750*/  IMAD R5, R7, R3, R5 ;  /* 0x0000000307057224 */ /* 0x000fc600078e0205 */
[-C--:B------:R-:W-:Y:S01]  /*0760*/  ISETP.GE.U32.AND P0, PT, R15, R2.reuse, PT ;  /* 0x000000020f00720c */ /* 0x080fe20003f06070 */
[----:B------:R-:W-:-:S04]  /*0770*/  IMAD R5, R9, R2, R5 ;  /* 0x0000000209057224 */ /* 0x000fc800078e0205 */
[----:B------:R-:W-:Y:S01]  /*0780*/  IMAD.X R17, RZ, RZ, ~R5, P1 ;  /* 0x000000ffff117224 */ /* 0x000fe200008e0e05 */
[----:B------:R-:W-:Y:S02]  /*0790*/  IADD3 R4, P1, PT, R7, 0x1, RZ ;  /* 0x0000000107047810 */ /* 0x000fe40007f3e0ff */
[----:B------:R-:W-:Y:S02]  /*07a0*/  IADD3 R5, P2, PT, -R2, R15, RZ ;  /* 0x0000000f02057210 */ /* 0x000fe40007f5e1ff */
[----:B------:R-:W-:Y:S01]  /*07b0*/  ISETP.GE.U32.AND.EX P0, PT, R17, R3, PT, P0 ;  /* 0x000000031100720c */ /* 0x000fe20003f06100 */
[----:B------:R-:W-:Y:S01]  /*07c0*/  IMAD.X R6, RZ, RZ, R9, P1 ;  /* 0x000000ffff067224 */ /* 0x000fe200008e0609 */
[----:B------:R-:W-:Y:S02]  /*07d0*/  IADD3.X R13, PT, PT, ~R3, R17, RZ, P2, !PT ;  /* 0x00000011030d7210 */ /* 0x000fe400017fe5ff */
[----:B------:R-:W-:Y:S02]  /*07e0*/  SEL R7, R4, R7, P0 ;  /* 0x0000000704077207 */ /* 0x000fe40000000000 */
[----:B------:R-:W-:-:S02]  /*07f0*/  SEL R5, R5, R15, P0 ;  /* 0x0000000f05057207 */ /* 0x000fc40000000000 */
[----:B------:R-:W-:Y:S02]  /*0800*/  SEL R6, R6, R9, P0 ;  /* 0x0000000906067207 */ /* 0x000fe40000000000 */
[----:B------:R-:W-:Y:S02]  /*0810*/  IADD3 R4, P2, PT, R7, 0x1, RZ ;  /* 0x0000000107047810 */ /* 0x000fe40007f5e0ff */
[----:B------:R-:W-:Y:S02]  /*0820*/  SEL R13, R13, R17, P0 ;  /* 0x000000110d0d7207 */ /* 0x000fe40000000000 */
[----:B------:R-:W-:Y:S01]  /*0830*/  ISETP.GE.U32.AND P0, PT, R5, R2, PT ;  /* 0x000000020500720c */ /* 0x000fe20003f06070 */
[----:B------:R-:W-:Y:S01]  /*0840*/  IMAD.X R5, RZ, RZ, R6, P2 ;  /* 0x000000ffff057224 */ /* 0x000fe200010e0606 */
[----:B------:R-:W-:Y:S01]  /*0850*/  ISETP.NE.U32.AND P1, PT, R2, RZ, PT ;  /* 0x000000ff0200720c */ /* 0x000fe20003f25070 */
[----:B------:R-:W-:Y:S01]  /*0860*/  IMAD.MOV.U32 R2, RZ, RZ, R0 ;  /* 0x000000ffff027224 */ /* 0x000fe200078e0000 */
[----:B------:R-:W-:-:S02]  /*0870*/  ISETP.GE.U32.AND.EX P0, PT, R13, R3, PT, P0 ;  /* 0x000000030d00720c */ /* 0x000fc40003f06100 */
[----:B------:R-:W-:Y:S01]  /*0880*/  ISETP.NE.AND.EX P1, PT, R3, RZ, PT, P1 ;  /* 0x000000ff0300720c */ /* 0x000fe20003f25310 */
[----:B------:R-:W-:Y:S01]  /*0890*/  IMAD.MOV.U32 R3, RZ, RZ, 0x0 ;  /* 0x00000000ff037424 */ /* 0x000fe200078e00ff */
[----:B------:R-:W-:Y:S02]  /*08a0*/  SEL R4, R4, R7, P0 ;  /* 0x0000000704047207 */ /* 0x000fe40000000000 */
[----:B------:R-:W-:Y:S02]  /*08b0*/  SEL R5, R5, R6, P0 ;  /* 0x0000000605057207 */ /* 0x000fe40000000000 */
[----:B------:R-:W-:Y:S02]  /*08c0*/  SEL R4, R4, 0xffffffff, P1 ;  /* 0xffffffff04047807 */ /* 0x000fe40000800000 */
[----:B------:R-:W-:Y:S01]  /*08d0*/  SEL R5, R5, 0xffffffff, P1 ;  /* 0xffffffff05057807 */ /* 0x000fe20000800000 */
[----:B------:R-:W-:Y:S06]  /*08e0*/  RET.REL.NODEC R2 `(_Z9calculatePjS_m) ;  /* 0xfffffff402c47950 */ /* 0x000fec0003c3ffff */
        .type           $_Z9calculatePjS_m$__internal_accurate_pow,@function
        .size           $_Z9calculatePjS_m$__internal_accurate_pow,(.L_x_5 - $_Z9calculatePjS_m$__internal_accurate_pow)
$_Z9calculatePjS_m$__internal_accurate_pow:
[----:B------:R-:W-:Y:S01]  /*08f0*/  ISETP.GT.U32.AND P0, PT, R5, 0xfffff, PT ;  /* 0x000fffff0500780c */ /* 0x000fe20003f04070 */
[----:B------:R-:W-:Y:S01]  /*0900*/  IMAD.MOV.U32 R14, RZ, RZ, RZ ;  /* 0x000000ffff0e7224 */ /* 0x000fe200078e00ff */
[----:B------:R-:W-:Y:S01]  /*0910*/  MOV R6, R5 ;  /* 0x0000000500067202 */ /* 0x000fe20000000f00 */
[----:B------:R-:W-:Y:S01]  /*0920*/  IMAD.MOV.U32 R18, RZ, RZ, 0x41ad3b5a ;  /* 0x41ad3b5aff127424 */ /* 0x000fe200078e00ff */
[----:B------:R-:W-:Y:S01]  /*0930*/  UMOV UR4, 0x7d2cafe2 ;  /* 0x7d2cafe200047882 */ /* 0x000fe20000000000 */
[----:B------:R-:W-:Y:S01]  /*0940*/  IMAD.MOV.U32 R19, RZ, RZ, 0x3ed0f5d2 ;  /* 0x3ed0f5d2ff137424 */ /* 0x000fe200078e00ff */
[----:B------:R-:W-:Y:S01]  /*0950*/  UMOV UR5, 0x3eb0f5ff ;  /* 0x3eb0f5ff00057882 */ /* 0x000fe20000000000 */
[----:B------:R-:W-:Y:S01]  /*0960*/  UMOV UR6, 0x3b39803f ;  /* 0x3b39803f00067882 */ /* 0x000fe20000000000 */
[----:B------:R-:W-:-:S05]  /*0970*/  UMOV UR7, 0x3c7abc9e ;  /* 0x3c7abc9e00077882 */ /* 0x000fca0000000000 */
[----:B------:R-:W-:-:S10]  /*0980*/  @!P0 DMUL R22, R4, 1.80143985094819840000e+16 ;  /* 0x4350000004168828 */ /* 0x000fd40000000000 */
[----:B------:R-:W-:Y:S02]  /*0990*/  @!P0 IMAD.MOV.U32 R6, RZ, RZ, R23 ;  /* 0x000000ffff068224 */ /* 0x000fe400078e0017 */
[----:B------:R-:W-:-:S03]  /*09a0*/  @!P0 IMAD.MOV.U32 R4, RZ, RZ, R22 ;  /* 0x000000ffff048224 */ /* 0x000fc600078e0016 */
[----:B------:R-:W-:Y:S01]  /*09b0*/  LOP3.LUT R6, R6, 0x800fffff, RZ, 0xc0, !PT ;  /* 0x800fffff06067812 */ /* 0x000fe200078ec0ff */
[----:B------:R-:W-:Y:S01]  /*09c0*/  IMAD.MOV.U32 R12, RZ, RZ, R4 ;  /* 0x000000ffff0c7224 */ /* 0x000fe200078e0004 */
[----:B------:R-:W-:Y:S02]  /*09d0*/  SHF.R.U32.HI R4, RZ, 0x14, R5 ;  /* 0x00000014ff047819 */ /* 0x000fe40000011605 */
[----:B------:R-:W-:Y:S02]  /*09e0*/  LOP3.LUT R13, R6, 0x3ff00000, RZ, 0xfc, !PT ;  /* 0x3ff00000060d7812 */ /* 0x000fe400078efcff */
[----:B------:R-:W-:Y:S02]  /*09f0*/  @!P0 LEA.HI R4, R23, 0xffffffca, RZ, 0xc ;  /* 0xffffffca17048811 */ /* 0x000fe400078f60ff */
[----:B------:R-:W-:-:S03]  /*0a00*/  ISETP.GE.U32.AND P1, PT, R13, 0x3ff6a09f, PT ;  /* 0x3ff6a09f0d00780c */ /* 0x000fc60003f26070 */
[----:B------:R-:W-:-:S10]  /*0a10*/  VIADD R5, R4, 0xfffffc01 ;  /* 0xfffffc0104057836 */ /* 0x000fd40000000000 */
[----:B------:R-:W-:Y:S02]  /*0a20*/  @P1 VIADD R7, R13, 0xfff00000 ;  /* 0xfff000000d071836 */ /* 0x000fe40000000000 */
[----:B------:R-:W-:-:S03]  /*0a30*/  @P1 VIADD R5, R4, 0xfffffc02 ;  /* 0xfffffc0204051836 */ /* 0x000fc60000000000 */
[----:B------:R-:W-:Y:S02]  /*0a40*/  @P1 MOV R13, R7 ;  /* 0x00000007000d1202 */ /* 0x000fe40000000f00 */
[----:B------:R-:W-:Y:S01]  /*0a50*/  LOP3.LUT R4, R5, 0x80000000, RZ, 0x3c, !PT ;  /* 0x8000000005047812 */ /* 0x000fe200078e3cff */
[----:B------:R-:W-:-:S03]  /*0a60*/  IMAD.MOV.U32 R5, RZ, RZ, 0x43300000 ;  /* 0x43300000ff057424 */ /* 0x000fc600078e00ff */
[C---:B------:R-:W-:Y:S02]  /*0a70*/  DADD R8, R12.reuse, 1 ;  /* 0x3ff000000c087429 */ /* 0x040fe40000000000 */
[----:B------:R-:W-:-:S04]  /*0a80*/  DADD R12, R12, -1 ;  /* 0xbff000000c0c7429 */ /* 0x000fc80000000000 */
[----:B------:R-:W0:Y:S02]  /*0a90*/  MUFU.RCP64H R15, R9 ;  /* 0x00000009000f7308 */ /* 0x000e240000001800 */
[----:B0-----:R-:W-:-:S08]  /*0aa0*/  DFMA R6, -R8, R14, 1 ;  /* 0x3ff000000806742b */ /* 0x001fd0000000010e */
[----:B------:R-:W-:-:S08]  /*0ab0*/  DFMA R6, R6, R6, R6 ;  /* 0x000000060606722b */ /* 0x000fd00000000006 */
[----:B------:R-:W-:-:S08]  /*0ac0*/  DFMA R14, R14, R6, R14 ;  /* 0x000000060e0e722b */ /* 0x000fd0000000000e */
[----:B------:R-:W-:-:S08]  /*0ad0*/  DMUL R6, R12, R14 ;  /* 0x0000000e0c067228 */ /* 0x000fd00000000000 */
[----:B------:R-:W-:-:S08]  /*0ae0*/  DFMA R6, R12, R14, R6 ;  /* 0x0000000e0c06722b */ /* 0x000fd00000000006 */
[----:B------:R-:W-:Y:S02]  /*0af0*/  DMUL R16, R6, R6 ;  /* 0x0000000606107228 */ /* 0x000fe40000000000 */
[----:B------:R-:W-:-:S06]  /*0b00*/  DADD R20, R12, -R6 ;  /* 0x000000000c147229 */ /* 0x000fcc0000000806 */
[----:B------:R-:W-:Y:S01]  /*0b10*/  DFMA R8, R16, UR4, R18 ;  /* 0x0000000410087c2b */ /* 0x000fe20008000012 */
[----:B------:R-:W-:Y:S01]  /*0b20*/  UMOV UR4, 0x75488a3f ;  /* 0x75488a3f00047882 */ /* 0x000fe20000000000 */
[----:B------:R-:W-:Y:S01]  /*0b30*/  UMOV UR5, 0x3ef3b20a ;  /* 0x3ef3b20a00057882 */ /* 0x000fe20000000000 */
[----:B------:R-:W-:-:S05]  /*0b40*/  DADD R20, R20, R20 ;  /* 0x0000000014147229 */ /* 0x000fca0000000014 */
[----:B------:R-:W-:Y:S01]  /*0b50*/  DFMA R8, R16, R8, UR4 ;  /* 0x0000000410087e2b */ /* 0x000fe20008000008 */
[----:B------:R-:W-:Y:S01]  /*0b60*/  UMOV UR4, 0xe4faecd5 ;  /* 0xe4faecd500047882 */ /* 0x000fe20000000000 */
[----:B------:R-:W-:Y:S01]  /*0b70*/  UMOV UR5, 0x3f1745cd ;  /* 0x3f1745cd00057882 */ /* 0x000fe20000000000 */
[-C--:B------:R-:W-:Y:S02]  /*0b80*/  DFMA R20, R12, -R6.reuse, R20 ;  /* 0x800000060c14722b */ /* 0x080fe40000000014 */
[----:B------:R-:W-:-:S03]  /*0b90*/  DMUL R12, R6, R6 ;  /* 0x00000006060c7228 */ /* 0x000fc60000000000 */
[----:B------:R-:W-:Y:S01]  /*0ba0*/  DFMA R8, R16, R8, UR4 ;  /* 0x0000000410087e2b */ /* 0x000fe20008000008 */
[----:B------:R-:W-:Y:S01]  /*0bb0*/  UMOV UR4, 0x258a578b ;  /* 0x258a578b00047882 */ /* 0x000fe20000000000 */
[----:B------:R-:W-:Y:S01]  /*0bc0*/  UMOV UR5, 0x3f3c71c7 ;  /* 0x3f3c71c700057882 */ /* 0x000fe20000000000 */
[----:B------:R-:W-:-:S05]  /*0bd0*/  DMUL R14, R14, R20 ;  /* 0x000000140e0e7228 */ /* 0x000fca0000000000 */
[----:B------:R-:W-:Y:S01]  /*0be0*/  DFMA R8, R16, R8, UR4 ;  /* 0x0000000410087e2b */ /* 0x000fe20008000008 */
[----:B------:R-:W-:Y:S01]  /*0bf0*/  UMOV UR4, 0x9242b910 ;  /* 0x9242b91000047882 */ /* 0x000fe20000000000 */
[----:B------:R-:W-:-:S06]  /*0c00*/  UMOV UR5, 0x3f624924 ;  /* 0x3f62492400057882 */ /* 0x000fcc0000000000 */
[----:B------:R-:W-:Y:S01]  /*0c10*/  DFMA R8, R16, R8, UR4 ;  /* 0x0000000410087e2b */ /* 0x000fe20008000008 */
[----:B------:R-:W-:Y:S01]  /*0c20*/  UMOV UR4, 0x99999dfb ;  /* 0x99999dfb00047882 */ /* 0x000fe20000000000 */
[----:B------:R-:W-:-:S06]  /*0c30*/  UMOV UR5, 0x3f899999 ;  /* 0x3f89999900057882 */ /* 0x000fcc0000000000 */
[----:B------:R-:W-:Y:S01]  /*0c40*/  DFMA R18, R16, R8, UR4 ;  /* 0x0000000410127e2b */ /* 0x000fe20008000008 */
[----:B------:R-:W-:Y:S01]  /*0c50*/  UMOV UR4, 0x55555555 ;  /* 0x5555555500047882 */ /* 0x000fe20000000000 */
[----:B------:R-:W-:-:S06]  /*0c60*/  UMOV UR5, 0x3fb55555 ;  /* 0x3fb5555500057882 */ /* 0x000fcc0000000000 */
[----:B------:R-:W-:-:S08]  /*0c70*/  DFMA R8, R16, R18, UR4 ;  /* 0x0000000410087e2b */ /* 0x000fd00008000012 */
[----:B------:R-:W-:Y:S01]  /*0c80*/  DADD R24, -R8, UR4 ;  /* 0x0000000408187e29 */ /* 0x000fe20008000100 */
[----:B------:R-:W-:Y:S01]  /*0c90*/  UMOV UR4, 0xb9e7b0 ;  /* 0x00b9e7b000047882 */ /* 0x000fe20000000000 */
[----:B------:R-:W-:-:S06]  /*0ca0*/  UMOV UR5, 0x3c46a4cb ;  /* 0x3c46a4cb00057882 */ /* 0x000fcc0000000000 */
[----:B------:R-:W-:Y:S02]  /*0cb0*/  DFMA R20, R16, R18, R24 ;  /* 0x000000121014722b */ /* 0x000fe40000000018 */
[C---:B------:R-:W-:Y:S01]  /*0cc0*/  DMUL R16, R6.reuse, R12 ;  /* 0x0000000c06107228 */ /* 0x040fe20000000000 */
[----:B------:R-:W-:Y:S01]  /*0cd0*/  VIADD R19, R15, 0x100000 ;  /* 0x001000000f137836 */ /* 0x000fe20000000000 */
[----:B------:R-:W-:Y:S01]  /*0ce0*/  DFMA R24, R6, R6, -R12 ;  /* 0x000000060618722b */ /* 0x000fe2000000080c */
[----:B------:R-:W-:-:S03]  /*0cf0*/  MOV R18, R14 ;  /* 0x0000000e00127202 */ /* 0x000fc60000000f00 */
[----:B------:R-:W-:Y:S01]  /*0d00*/  DADD R20, R20, -UR4 ;  /* 0x8000000414147e29 */ /* 0x000fe20008000000 */
[----:B------:R-:W-:Y:S01]  /*0d10*/  UMOV UR4, 0x80000000 ;  /* 0x8000000000047882 */ /* 0x000fe20000000000 */
[C---:B------:R-:W-:Y:S01]  /*0d20*/  DFMA R26, R6.reuse, R12, -R16 ;  /* 0x0000000c061a722b */ /* 0x040fe20000000810 */
[----:B------:R-:W-:Y:S01]  /*0d30*/  UMOV UR5, 0x43300000 ;  /* 0x4330000000057882 */ /* 0x000fe20000000000 */
[----:B------:R-:W-:-:S04]  /*0d40*/  DFMA R24, R6, R18, R24 ;  /* 0x000000120618722b */ /* 0x000fc80000000018 */
[----:B------:R-:W-:Y:S02]  /*0d50*/  DADD R18, R8, R20 ;  /* 0x0000000008127229 */ /* 0x000fe40000000014 */
[----:B------:R-:W-:-:S06]  /*0d60*/  DFMA R26, R14, R12, R26 ;  /* 0x0000000c0e1a722b */ /* 0x000fcc000000001a */
[----:B------:R-:W-:Y:S02]  /*0d70*/  DMUL R12, R18, R16 ;  /* 0x00000010120c7228 */ /* 0x000fe40000000000 */
[----:B------:R-:W-:Y:S02]  /*0d80*/  DFMA R24, R6, R24, R26 ;  /* 0x000000180618722b */ /* 0x000fe4000000001a */
[----:B------:R-:W-:-:S04]  /*0d90*/  DADD R26, R8, -R18 ;  /* 0x00000000081a7229 */ /* 0x000fc80000000812 */
[----:B------:R-:W-:-:S04]  /*0da0*/  DFMA R8, R18, R16, -R12 ;  /* 0x000000101208722b */ /* 0x000fc8000000080c */
[----:B------:R-:W-:-:S04]  /*0db0*/  DADD R26, R20, R26 ;  /* 0x00000000141a7229 */ /* 0x000fc8000000001a */
[----:B------:R-:W-:-:S08]  /*0dc0*/  DFMA R8, R18, R24, R8 ;  /* 0x000000181208722b */ /* 0x000fd00000000008 */
[----:B------:R-:W-:-:S08]  /*0dd0*/  DFMA R26, R26, R16, R8 ;  /* 0x000000101a1a722b */ /* 0x000fd00000000008 */
[----:B------:R-:W-:-:S08]  /*0de0*/  DADD R16, R12, R26 ;  /* 0x000000000c107229 */ /* 0x000fd0000000001a */
[--C-:B------:R-:W-:Y:S02]  /*0df0*/  DADD R8, R6, R16.reuse ;  /* 0x0000000006087229 */ /* 0x100fe40000000010 */
[----:B------:R-:W-:-:S06]  /*0e00*/  DADD R12, R12, -R16 ;  /* 0x000000000c0c7229 */ /* 0x000fcc0000000810 */
[----:B------:R-:W-:Y:S02]  /*0e10*/  DADD R6, R6, -R8 ;  /* 0x0000000006067229 */ /* 0x000fe40000000808 */
[----:B------:R-:W-:-:S06]  /*0e20*/  DADD R12, R26, R12 ;  /* 0x000000001a0c7229 */ /* 0x000fcc000000000c */
[----:B------:R-:W-:-:S08]  /*0e30*/  DADD R6, R16, R6 ;  /* 0x0000000010067229 */ /* 0x000fd00000000006 */
[----:B------:R-:W-:-:S08]  /*0e40*/  DADD R6, R12, R6 ;  /* 0x000000000c067229 */ /* 0x000fd00000000006 */
[----:B------:R-:W-:Y:S02]  /*0e50*/  DADD R6, R14, R6 ;  /* 0x000000000e067229 */ /* 0x000fe40000000006 */
[----:B------:R-:W-:Y:S01]  /*0e60*/  DADD R14, R4, -UR4 ;  /* 0x80000004040e7e29 */ /* 0x000fe20008000000 */
[----:B------:R-:W-:Y:S01]  /*0e70*/  UMOV UR4, 0xfefa39ef ;  /* 0xfefa39ef00047882 */ /* 0x000fe20000000000 */
[----:B------:R-:W-:-:S04]  /*0e80*/  UMOV UR5, 0x3fe62e42 ;  /* 0x3fe62e4200057882 */ /* 0x000fc80000000000 */
[----:B------:R-:W-:-:S08]  /*0e90*/  DADD R12, R8, R6 ;  /* 0x00000000080c7229 */ /* 0x000fd00000000006 */
[--C-:B------:R-:W-:Y:S02]  /*0ea0*/  DFMA R4, R14, UR4, R12.reuse ;  /* 0x000000040e047c2b */ /* 0x100fe4000800000c */
[----:B------:R-:W-:-:S06]  /*0eb0*/  DADD R8, R8, -R12 ;  /* 0x0000000008087229 */ /* 0x000fcc000000080c */
[----:B------:R-:W-:Y:S02]  /*0ec0*/  DFMA R16, R14, -UR4, R4 ;  /* 0x800000040e107c2b */ /* 0x000fe40008000004 */
[----:B------:R-:W-:-:S06]  /*0ed0*/  DADD R8, R6, R8 ;  /* 0x0000000006087229 */ /* 0x000fcc0000000008 */
[----:B------:R-:W-:-:S08]  /*0ee0*/  DADD R16, -R12, R16 ;  /* 0x000000000c107229 */ /* 0x000fd00000000110 */
[----:B------:R-:W-:-:S08]  /*0ef0*/  DADD R8, R8, -R16 ;  /* 0x0000000008087229 */ /* 0x000fd00000000810 */
[----:B------:R-:W-:-:S08]  /*0f00*/  DFMA R8, R14, UR6, R8 ;  /* 0x000000060e087c2b */ /* 0x000fd00008000008 */
[----:B------:R-:W-:-:S08]  /*0f10*/  DADD R6, R4, R8 ;  /* 0x0000000004067229 */ /* 0x000fd00000000008 */
[----:B------:R-:W-:Y:S02]  /*0f20*/  DADD R12, R4, -R6 ;  /* 0x00000000040c7229 */ /* 0x000fe40000000806 */
[----:B------:R-:W-:-:S06]  /*0f30*/  DMUL R4, R6, 2 ;  /* 0x4000000006047828 */ /* 0x000fcc0000000000 */
[----:B------:R-:W-:Y:S02]  /*0f40*/  DADD R12, R8, R12 ;  /* 0x00000000080c7229 */ /* 0x000fe4000000000c */
[----:B------:R-:W-:Y:S01]  /*0f50*/  DFMA R6, R6, 2, -R4 ;  /* 0x400000000606782b */ /* 0x000fe20000000804 */
[----:B------:R-:W-:Y:S01]  /*0f60*/  MOV R8, 0x652b82fe ;  /* 0x652b82fe00087802 */ /* 0x000fe20000000f00 */
[----:B------:R-:W-:-:S06]  /*0f70*/  IMAD.MOV.U32 R9, RZ, RZ, 0x3ff71547 ;  /* 0x3ff71547ff097424 */ /* 0x000fcc00078e00ff */
[----:B------:R-:W-:-:S08]  /*0f80*/  DFMA R12, R12, 2, R6 ;  /* 0x400000000c0c782b */ /* 0x000fd00000000006 */
[----:B------:R-:W-:-:S08]  /*0f90*/  DADD R6, R4, R12 ;  /* 0x0000000004067229 */ /* 0x000fd0000000000c */
[----:B------:R-:W-:Y:S02]  /*0fa0*/  DFMA R8, R6, R8, 6.75539944105574400000e+15 ;  /* 0x433800000608742b */ /* 0x000fe40000000008 */
[----:B------:R-:W-:Y:S01]  /*0fb0*/  FSETP.GEU.AND P0, PT, |R7|, 4.1917929649353027344, PT ;  /* 0x4086232b0700780b */ /* 0x000fe20003f0e200 */
[----:B------:R-:W-:-:S05]  /*0fc0*/  DADD R4, R4, -R6 ;  /* 0x0000000004047229 */ /* 0x000fca0000000806 */
[----:B------:R-:W-:-:S03]  /*0fd0*/  DADD R14, R8, -6.75539944105574400000e+15 ;  /* 0xc3380000080e7429 */ /* 0x000fc60000000000 */
[----:B------:R-:W-:-:S05]  /*0fe0*/  DADD R12, R12, R4 ;  /* 0x000000000c0c7229 */ /* 0x000fca0000000004 */
[----:B------:R-:W-:Y:S01]  /*0ff0*/  DFMA R16, R14, -UR4, R6 ;  /* 0x800000040e107c2b */ /* 0x000fe20008000006 */
[----:B------:R-:W-:Y:S01]  /*1000*/  UMOV UR4, 0x3b39803f ;  /* 0x3b39803f00047882 */ /* 0x000fe20000000000 */
[----:B------:R-:W-:-:S06]  /*1010*/  UMOV UR5, 0x3c7abc9e ;  /* 0x3c7abc9e00057882 */ /* 0x000fcc0000000000 */
[----:B------:R-:W-:Y:S01]  /*1020*/  DFMA R14, R14, -UR4, R16 ;  /* 0x800000040e0e7c2b */ /* 0x000fe20008000010 */
[----:B------:R-:W-:Y:S01]  /*1030*/  UMOV UR4, 0x69ce2bdf ;  /* 0x69ce2bdf00047882 */ /* 0x000fe20000000000 */
[----:B------:R-:W-:Y:S01]  /*1040*/  IMAD.MOV.U32 R16, RZ, RZ, -0x35dec16 ;  /* 0xfca213eaff107424 */ /* 0x000fe200078e00ff */
[----:B------:R-:W-:Y:S01]  /*1050*/  UMOV UR5, 0x3e5ade15 ;  /* 0x3e5ade1500057882 */ /* 0x000fe20000000000 */
[----:B------:R-:W-:-:S06]  /*1060*/  IMAD.MOV.U32 R17, RZ, RZ, 0x3e928af3 ;  /* 0x3e928af3ff117424 */ /* 0x000fcc00078e00ff */
[----:B------:R-:W-:Y:S01]  /*1070*/  DFMA R16, R14, UR4, R16 ;  /* 0x000000040e107c2b */ /* 0x000fe20008000010 */
        /* <DEDUP_REMOVED lines=24> */
[----:B------:R-:W-:-:S08]  /*1200*/  DFMA R16, R14, R16, 1 ;  /* 0x3ff000000e10742b */ /* 0x000fd00000000010 */
[----:B------:R-:W-:-:S10]  /*1210*/  DFMA R14, R14, R16, 1 ;  /* 0x3ff000000e0e742b */ /* 0x000fd40000000010 */
[----:B------:R-:W-:Y:S01]  /*1220*/  LEA R5, R8, R15, 0x14 ;  /* 0x0000000f08057211 */ /* 0x000fe200078ea0ff */
[----:B------:R-:W-:Y:S01]  /*1230*/  IMAD.MOV.U32 R4, RZ, RZ, R14 ;  /* 0x000000ffff047224 */ /* 0x000fe200078e000e */
[----:B------:R-:W-:Y:S06]  /*1240*/  @!P0 BRA `(.L_x_2) ;  /* 0x0000000000348947 */ /* 0x000fec0003800000 */
[----:B------:R-:W-:Y:S01]  /*1250*/  FSETP.GEU.AND P1, PT, |R7|, 4.2275390625, PT ;  /* 0x408748000700780b */ /* 0x000fe20003f2e200 */
[C---:B------:R-:W-:Y:S02]  /*1260*/  DADD R4, R6.reuse, +INF ;  /* 0x7ff0000006047429 */ /* 0x040fe40000000000 */
[----:B------:R-:W-:-:S08]  /*1270*/  DSETP.GEU.AND P0, PT, R6, RZ, PT ;  /* 0x000000ff0600722a */ /* 0x000fd00003f0e000 */
[----:B------:R-:W-:Y:S02]  /*1280*/  FSEL R4, R4, RZ, P0 ;  /* 0x000000ff04047208 */ /* 0x000fe40000000000 */
[----:B------:R-:W-:Y:S01]  /*1290*/  FSEL R5, R5, RZ, P0 ;  /* 0x000000ff05057208 */ /* 0x000fe20000000000 */
[----:B------:R-:W-:Y:S06]  /*12a0*/  @P1 BRA `(.L_x_2) ;  /* 0x00000000001c1947 */ /* 0x000fec0003800000 */
[----:B------:R-:W-:-:S04]  /*12b0*/  LEA.HI R4, R8, R8, RZ, 0x1 ;  /* 0x0000000808047211 */ /* 0x000fc800078f08ff */
[----:B------:R-:W-:-:S05]  /*12c0*/  SHF.R.S32.HI R5, RZ, 0x1, R4 ;  /* 0x00000001ff057819 */ /* 0x000fca0000011404 */
[----:B------:R-:W-:Y:S02]  /*12d0*/  IMAD.IADD R4, R8, 0x1, -R5 ;  /* 0x0000000108047824 */ /* 0x000fe400078e0a05 */
[----:B------:R-:W-:-:S03]  /*12e0*/  IMAD R15, R5, 0x100000, R15 ;  /* 0x00100000050f7824 */ /* 0x000fc600078e020f */
[----:B------:R-:W-:Y:S02]  /*12f0*/  LEA R5, R4, 0x3ff00000, 0x14 ;  /* 0x3ff0000004057811 */ /* 0x000fe400078ea0ff */
[----:B------:R-:W-:-:S06]  /*1300*/  MOV R4, RZ ;  /* 0x000000ff00047202 */ /* 0x000fcc0000000f00 */
[----:B------:R-:W-:-:S11]  /*1310*/  DMUL R4, R14, R4 ;  /* 0x000000040e047228 */ /* 0x000fd60000000000 */
.L_x_2:
[----:B------:R-:W-:Y:S02]  /*1320*/  DFMA R6, R12, R4, R4 ;  /* 0x000000040c06722b */ /* 0x000fe40000000004 */
[----:B------:R-:W-:-:S08]  /*1330*/  DSETP.NEU.AND P0, PT, |R4|, +INF , PT ;  /* 0x7ff000000400742a */ /* 0x000fd00003f0d200 */
[----:B------:R-:W-:Y:S01]  /*1340*/  FSEL R8, R4, R6, !P0 ;  /* 0x0000000604087208 */ /* 0x000fe20004000000 */
[----:B------:R-:W-:Y:S01]  /*1350*/  IMAD.MOV.U32 R4, RZ, RZ, R0 ;  /* 0x000000ffff047224 */ /* 0x000fe200078e0000 */
[----:B------:R-:W-:Y:S01]  /*1360*/  FSEL R9, R5, R7, !P0 ;  /* 0x0000000705097208 */ /* 0x000fe20004000000 */
[----:B------:R-:W-:-:S04]  /*1370*/  IMAD.MOV.U32 R5, RZ, RZ, 0x0 ;  /* 0x00000000ff057424 */ /* 0x000fc800078e00ff */
[----:B------:R-:W-:Y:S05]  /*1380*/  RET.REL.NODEC R4 `(_Z9calculatePjS_m) ;  /* 0xffffffec041c7950 */ /* 0x000fea0003c3ffff */
.L_x_3:
[----:B------:R-:W-:-:S00]  /*1390*/  BRA `(.L_x_3) ;  /* 0xfffffffc00fc7947 */ /* 0x000fc0000383ffff */
[----:B------:R-:W-:-:S00]  /*13a0*/  NOP ;  /* 0x0000000000007918 */ /* 0x000fc00000000000 */
        /* <DEDUP_REMOVED lines=13> */
.L_x_5:


//--------------------- .nv.shared.reserved.0     --------------------------
	.section	.nv.shared.reserved.0,"aw",@nobits
	.weak		__nv_reservedSMEM_offset_0_alias
	.size		__nv_reservedSMEM_offset_0_alias, 0, 64
	.other		__nv_reservedSMEM_offset_0_alias,@"STO_CUDA_RESERVED_SHARED STV_DEFAULT"
__nv_reservedSMEM_offset_0_alias:
	.zero		0
	.zero		64


//--------------------- .nv.constant0._Z9calculatePjS_m --------------------------
	.section	.nv.constant0._Z9calculatePjS_m,"a",@progbits
	.sectionflags	@""
	.align	4
.nv.constant0._Z9calculatePjS_m:
	.zero		920


//--------------------- SYMBOLS --------------------------

	.type		.nv.reservedSmem.offset0,@object
	.size		.nv.reservedSmem.offset0,0x4
